	.headerflags	@"EF_CUDA_TEXMODE_UNIFIED EF_CUDA_64BIT_ADDRESS EF_CUDA_ACCELERATORS EF_CUDA_SM90 EF_CUDA_VIRTUAL_SM(EF_CUDA_SM90)"
	.elftype	@"ET_EXEC"


//--------------------- .nv.info                  --------------------------
	.section	.nv.info,"",@"SHT_CUDA_INFO"
	.align	4


	//----- nvinfo : EIATTR_REGCOUNT
	.align		4
        /*0000*/ 	.byte	0x04, 0x2f
        /*0002*/ 	.short	(.L_1 - .L_0)
	.align		4
.L_0:
        /*0004*/ 	.word	index@(triton_poi_fused_threshold_backward_23)
        /*0008*/ 	.word	0x00000019


	//----- nvinfo : EIATTR_MIN_STACK_SIZE
	.align		4
.L_1:
        /*000c*/ 	.byte	0x04, 0x12
        /*000e*/ 	.short	(.L_3 - .L_2)
	.align		4
.L_2:
        /*0010*/ 	.word	index@(triton_poi_fused_threshold_backward_23)
        /*0014*/ 	.word	0x00000000


	//----- nvinfo : EIATTR_FRAME_SIZE
	.align		4
.L_3:
        /*0018*/ 	.byte	0x04, 0x11
        /*001a*/ 	.short	(.L_5 - .L_4)
	.align		4
.L_4:
        /*001c*/ 	.word	index@(triton_poi_fused_threshold_backward_23)
        /*0020*/ 	.word	0x00000000


	//----- nvinfo : EIATTR_MIN_STACK_SIZE
	.align		4
.L_5:
        /*0024*/ 	.byte	0x04, 0x12
        /*0026*/ 	.short	(.L_7 - .L_6)
	.align		4
.L_6:
        /*0028*/ 	.word	index@(triton_poi_fused_threshold_backward_23)
        /*002c*/ 	.word	0x00000000
.L_7:


//--------------------- .nv.info.triton_poi_fused_threshold_backward_23 --------------------------
	.section	.nv.info.triton_poi_fused_threshold_backward_23,"",@"SHT_CUDA_INFO"
	.sectionflags	@""
	.align	4


	//----- nvinfo : EIATTR_CUDA_API_VERSION
	.align		4
        /*0000*/ 	.byte	0x04, 0x37
        /*0002*/ 	.short	(.L_9 - .L_8)
.L_8:
        /*0004*/ 	.word	0x0000007c


	//----- nvinfo : EIATTR_KPARAM_INFO
	.align		4
.L_9:
        /*0008*/ 	.byte	0x04, 0x17
        /*000a*/ 	.short	(.L_11 - .L_10)
.L_10:
        /*000c*/ 	.word	0x00000000
        /*0010*/ 	.short	0x0003
        /*0012*/ 	.short	0x0014
        /*0014*/ 	.byte	0x00, 0xf0, 0x11, 0x00


	//----- nvinfo : EIATTR_KPARAM_INFO
	.align		4
.L_11:
        /*0018*/ 	.byte	0x04, 0x17
        /*001a*/ 	.short	(.L_13 - .L_12)
.L_12:
        /*001c*/ 	.word	0x00000000
        /*0020*/ 	.short	0x0002
        /*0022*/ 	.short	0x0010
        /*0024*/ 	.byte	0x00, 0xf0, 0x11, 0x00


	//----- nvinfo : EIATTR_KPARAM_INFO
	.align		4
.L_13:
        /*0028*/ 	.byte	0x04, 0x17
        /*002a*/ 	.short	(.L_15 - .L_14)
.L_14:
        /*002c*/ 	.word	0x00000000
        /*0030*/ 	.short	0x0001
        /*0032*/ 	.short	0x0008
        /*0034*/ 	.byte	0x00, 0xf4, 0x21, 0x00


	//----- nvinfo : EIATTR_KPARAM_INFO
	.align		4
.L_15:
        /*0038*/ 	.byte	0x04, 0x17
        /*003a*/ 	.short	(.L_17 - .L_16)
.L_16:
        /*003c*/ 	.word	0x00000000
        /*0040*/ 	.short	0x0000
        /*0042*/ 	.short	0x0000
        /*0044*/ 	.byte	0x00, 0xf4, 0x21, 0x00


	//----- nvinfo : EIATTR_SPARSE_MMA_MASK
	.align		4
.L_17:
        /*0048*/ 	.byte	0x03, 0x50
        /*004a*/ 	.short	0x0000


	//----- nvinfo : EIATTR_MAXREG_COUNT
	.align		4
        /*004c*/ 	.byte	0x03, 0x1b
        /*004e*/ 	.short	0x00ff


	//----- nvinfo : EIATTR_EXIT_INSTR_OFFSETS
	.align		4
        /*0050*/ 	.byte	0x04, 0x1c
        /*0052*/ 	.short	(.L_19 - .L_18)


	//   ....[0]....
.L_18:
        /*0054*/ 	.word	0x000006b0


	//   ....[1]....
        /*0058*/ 	.word	0x000006d0


	//----- nvinfo : EIATTR_REQNTID
	.align		4
.L_19:
        /*005c*/ 	.byte	0x04, 0x10
        /*005e*/ 	.short	(.L_21 - .L_20)
.L_20:
        /*0060*/ 	.word	0x00000080
        /*0064*/ 	.word	0x00000001
        /*0068*/ 	.word	0x00000001


	//----- nvinfo : EIATTR_CBANK_PARAM_SIZE
	.align		4
.L_21:
        /*006c*/ 	.byte	0x03, 0x19
        /*006e*/ 	.short	0x0018


	//----- nvinfo : EIATTR_PARAM_CBANK
	.align		4
        /*0070*/ 	.byte	0x04, 0x0a
        /*0072*/ 	.short	(.L_23 - .L_22)
	.align		4
.L_22:
        /*0074*/ 	.word	index@(.nv.constant0.triton_poi_fused_threshold_backward_23)
        /*0078*/ 	.short	0x0210
        /*007a*/ 	.short	0x0018


	//----- nvinfo : EIATTR_SW_WAR
	.align		4
.L_23:
        /*007c*/ 	.byte	0x04, 0x36
        /*007e*/ 	.short	(.L_25 - .L_24)
.L_24:
        /*0080*/ 	.word	0x00000008
.L_25:


//--------------------- .nv.callgraph             --------------------------
	.section	.nv.callgraph,"",@"SHT_CUDA_CALLGRAPH"
	.align	4
	.sectionentsize	8
	.align		4
        /*0000*/ 	.word	0x00000000
	.align		4
        /*0004*/ 	.word	0xffffffff
	.align		4
        /*0008*/ 	.word	0x00000000
	.align		4
        /*000c*/ 	.word	0xfffffffe
	.align		4
        /*0010*/ 	.word	0x00000000
	.align		4
        /*0014*/ 	.word	0xfffffffd
	.align		4
        /*0018*/ 	.word	0x00000000
	.align		4
        /*001c*/ 	.word	0xfffffffc


//--------------------- .text.triton_poi_fused_threshold_backward_23 --------------------------
	.section	.text.triton_poi_fused_threshold_backward_23,"ax",@progbits
	.sectionflags	@"SHF_BARRIERS=1"
	.align	128
        .global         triton_poi_fused_threshold_backward_23
        .type           triton_poi_fused_threshold_backward_23,@function
        .size           triton_poi_fused_threshold_backward_23,(.L_x_1 - triton_poi_fused_threshold_backward_23)
        .other          triton_poi_fused_threshold_backward_23,@"STO_CUDA_ENTRY STV_DEFAULT"
triton_poi_fused_threshold_backward_23:
.text.triton_poi_fused_threshold_backward_23:
[----:B------:R-:W0:Y:S02]  /*0000*/  LDC R1, c[0x0][0x28] ;  /* 0x00000a00ff017b82 */ /* 0x000e240000000800 */
[----:B------:R-:W1:Y:S01]  /*0010*/  S2R R2, SR_TID.X ;  /* 0x0000000000027919 */ /* 0x000e620000002100 */
[----:B------:R-:W2:Y:S01]  /*0020*/  LDC.64 R8, c[0x0][0x210] ;  /* 0x00008400ff087b82 */ /* 0x000ea20000000a00 */
[----:B------:R-:W-:Y:S01]  /*0030*/  ULDC.64 UR6, c[0x0][0x208] ;  /* 0x0000820000067ab9 */ /* 0x000fe20000000a00 */
[----:B------:R-:W3:Y:S01]  /*0040*/  S2R R0, SR_CTAID.X ;  /* 0x0000000000007919 */ /* 0x000ee20000002500 */
[----:B------:R-:W4:Y:S01]  /*0050*/  S2R R12, SR_CTAID.Y ;  /* 0x00000000000c7919 */ /* 0x000f220000002600 */
[----:B-1----:R-:W-:Y:S01]  /*0060*/  SHF.R.U32.HI R14, RZ, 0x2, R2 ;  /* 0x00000002ff0e7819 */ /* 0x002fe20000011602 */
[----:B------:R-:W-:Y:S02]  /*0070*/  IMAD.SHL.U32 R5, R2, 0x4, RZ ;  /* 0x0000000402057824 */ /* 0x000fe400078e00ff */
[----:B---3--:R-:W-:Y:S01]  /*0080*/  IMAD.SHL.U32 R0, R0, 0x10, RZ ;  /* 0x0000001000007824 */ /* 0x008fe200078e00ff */
[----:B------:R-:W-:Y:S01]  /*0090*/  SGXT.U32 R14, R14, 0x5 ;  /* 0x000000050e0e781a */ /* 0x000fe20000000000 */
[----:B----4-:R-:W-:-:S03]  /*00a0*/  IMAD.SHL.U32 R3, R12, 0x40, RZ ;  /* 0x000000400c037824 */ /* 0x010fc600078e00ff */
[----:B------:R-:W-:Y:S02]  /*00b0*/  LOP3.LUT R5, R0, 0xc, R5, 0xf8, !PT ;  /* 0x0000000c00057812 */ /* 0x000fe400078ef805 */
[----:B------:R-:W-:Y:S02]  /*00c0*/  LOP3.LUT R4, R3, R14, RZ, 0xfc, !PT ;  /* 0x0000000e03047212 */ /* 0x000fe400078efcff */
[----:B------:R-:W-:-:S03]  /*00d0*/  ISETP.GE.AND P0, PT, R5, 0x10, PT ;  /* 0x000000100500780c */ /* 0x000fc60003f06270 */
[----:B------:R-:W-:-:S04]  /*00e0*/  IMAD R11, R4, 0x10, R5 ;  /* 0x00000010040b7824 */ /* 0x000fc800078e0205 */
[----:B--2---:R-:W-:-:S04]  /*00f0*/  IMAD.WIDE R4, R11, 0x4, R8 ;  /* 0x000000040b047825 */ /* 0x004fc800078e0208 */
[----:B------:R-:W-:Y:S02]  /*0100*/  VIADD R11, R11, 0x200 ;  /* 0x000002000b0b7836 */ /* 0x000fe40000000000 */
[----:B------:R-:W2:Y:S02]  /*0110*/  @!P0 LDG.E.EL.128 R4, desc[UR6][R4.64] ;  /* 0x0000000604048981 */ /* 0x000ea4000c2e1d00 */
[----:B------:R-:W-:-:S06]  /*0120*/  IMAD.WIDE R8, R11, 0x4, R8 ;  /* 0x000000040b087825 */ /* 0x000fcc00078e0208 */
[----:B------:R-:W3:Y:S01]  /*0130*/  @!P0 LDG.E.EL.128 R8, desc[UR6][R8.64] ;  /* 0x0000000608088981 */ /* 0x000ee2000c2e1d00 */
[----:B------:R-:W1:Y:S01]  /*0140*/  S2UR UR5, SR_CgaCtaId ;  /* 0x00000000000579c3 */ /* 0x000e620000008800 */
[C---:B------:R-:W-:Y:S01]  /*0150*/  IMAD.SHL.U32 R13, R2.reuse, 0x100, RZ ;  /* 0x00000100020d7824 */ /* 0x040fe200078e00ff */
[----:B------:R-:W-:Y:S01]  /*0160*/  UMOV UR4, 0x400 ;  /* 0x0000040000047882 */ /* 0x000fe20000000000 */
[C---:B------:R-:W-:Y:S01]  /*0170*/  IMAD.SHL.U32 R16, R2.reuse, 0x8, RZ ;  /* 0x0000000802107824 */ /* 0x040fe200078e00ff */
[----:B------:R-:W-:Y:S02]  /*0180*/  LOP3.LUT R18, R2, 0x78, RZ, 0xc0, !PT ;  /* 0x0000007802127812 */ /* 0x000fe400078ec0ff */
[----:B------:R-:W-:Y:S02]  /*0190*/  LOP3.LUT R17, R13, 0x300, RZ, 0xc0, !PT ;  /* 0x000003000d117812 */ /* 0x000fe400078ec0ff */
[----:B------:R-:W-:Y:S02]  /*01a0*/  LOP3.LUT R13, R16, 0x3f8, RZ, 0xc0, !PT ;  /* 0x000003f8100d7812 */ /* 0x000fe400078ec0ff */
[----:B------:R-:W-:-:S02]  /*01b0*/  SHF.R.U32.HI R15, RZ, 0x3, R17 ;  /* 0x00000003ff0f7819 */ /* 0x000fc40000011611 */
[C---:B------:R-:W-:Y:S02]  /*01c0*/  LOP3.LUT R19, R17.reuse, 0x80, RZ, 0xfc, !PT ;  /* 0x0000008011137812 */ /* 0x040fe400078efcff */
[----:B------:R-:W-:Y:S02]  /*01d0*/  LOP3.LUT R15, R15, R17, R14, 0xfe, !PT ;  /* 0x000000110f0f7212 */ /* 0x000fe400078efe0e */
[C---:B------:R-:W-:Y:S02]  /*01e0*/  LOP3.LUT R14, R17.reuse, R14, RZ, 0xfc, !PT ;  /* 0x0000000e110e7212 */ /* 0x040fe400078efcff */
[----:B------:R-:W-:Y:S02]  /*01f0*/  LOP3.LUT R21, R17, 0xc0, RZ, 0xfc, !PT ;  /* 0x000000c011157812 */ /* 0x000fe400078efcff */
[-C--:B------:R-:W-:Y:S02]  /*0200*/  LEA.HI R19, R19, R14.reuse, RZ, 0x1d ;  /* 0x0000000e13137211 */ /* 0x080fe400078fe8ff */
[----:B------:R-:W-:Y:S01]  /*0210*/  LEA.HI R21, R21, R14, RZ, 0x1d ;  /* 0x0000000e15157211 */ /* 0x000fe200078fe8ff */
[----:B-1----:R-:W-:Y:S01]  /*0220*/  UPRMT UR4, UR5, 0x654, UR4 ;  /* 0x0000065405047896 */ /* 0x002fe20008000004 */
[----:B------:R-:W-:-:S05]  /*0230*/  LOP3.LUT R3, R3, 0x38, R16, 0xf8, !PT ;  /* 0x0000003803037812 */ /* 0x000fca00078ef810 */
[----:B------:R-:W-:Y:S02]  /*0240*/  IADD3 R13, R13, UR4, R18 ;  /* 0x000000040d0d7c10 */ /* 0x000fe4000fffe012 */
[----:B--2---:R-:W-:Y:S02]  /*0250*/  FSETP.GTU.AND P3, PT, R6, RZ, !P0 ;  /* 0x000000ff0600720b */ /* 0x004fe4000476c000 */
[----:B------:R-:W-:Y:S02]  /*0260*/  FSETP.GTU.AND P1, PT, R4, RZ, !P0 ;  /* 0x000000ff0400720b */ /* 0x000fe4000472c000 */
[----:B------:R-:W-:Y:S02]  /*0270*/  FSETP.GTU.AND P2, PT, R5, RZ, !P0 ;  /* 0x000000ff0500720b */ /* 0x000fe4000474c000 */
[----:B------:R-:W-:Y:S02]  /*0280*/  LOP3.LUT R5, R17, 0x40, RZ, 0xfc, !PT ;  /* 0x0000004011057812 */ /* 0x000fe400078efcff */
[----:B------:R-:W-:-:S02]  /*0290*/  SEL R18, RZ, 0x1, P3 ;  /* 0x00000001ff127807 */ /* 0x000fc40001800000 */
[----:B------:R-:W-:Y:S02]  /*02a0*/  FSETP.GTU.AND P4, PT, R7, RZ, !P0 ;  /* 0x000000ff0700720b */ /* 0x000fe4000478c000 */
[----:B------:R-:W-:Y:S02]  /*02b0*/  SEL R4, RZ, 0x1, P1 ;  /* 0x00000001ff047807 */ /* 0x000fe40000800000 */
[----:B------:R-:W-:Y:S02]  /*02c0*/  SEL R6, RZ, 0x1, P2 ;  /* 0x00000001ff067807 */ /* 0x000fe40001000000 */
[----:B---3--:R-:W-:Y:S01]  /*02d0*/  FSETP.GTU.AND P3, PT, R8, RZ, !P0 ;  /* 0x000000ff0800720b */ /* 0x008fe2000476c000 */
[----:B------:R-:W-:Y:S01]  /*02e0*/  STS.U8 [R15+UR4], R4 ;  /* 0x000000040f007988 */ /* 0x000fe20008000004 */
[----:B------:R-:W-:Y:S02]  /*02f0*/  LEA.HI R17, R5, R14, RZ, 0x1d ;  /* 0x0000000e05117211 */ /* 0x000fe400078fe8ff */
[----:B------:R-:W-:-:S02]  /*0300*/  FSETP.GTU.AND P2, PT, R9, RZ, !P0 ;  /* 0x000000ff0900720b */ /* 0x000fc4000474c000 */
[----:B------:R-:W-:Y:S01]  /*0310*/  FSETP.GTU.AND P1, PT, R10, RZ, !P0 ;  /* 0x000000ff0a00720b */ /* 0x000fe2000472c000 */
[----:B------:R1:W-:Y:S01]  /*0320*/  STS.U8 [R17+UR4+0x40], R6 ;  /* 0x0000400611007988 */ /* 0x0003e20008000004 */
[----:B------:R-:W-:Y:S02]  /*0330*/  FSETP.GTU.AND P0, PT, R11, RZ, !P0 ;  /* 0x000000ff0b00720b */ /* 0x000fe4000470c000 */
[----:B------:R-:W-:Y:S01]  /*0340*/  SEL R8, RZ, 0x1, P4 ;  /* 0x00000001ff087807 */ /* 0x000fe20002000000 */
[----:B------:R-:W-:Y:S01]  /*0350*/  STS.U8 [R19+UR4+0x80], R18 ;  /* 0x0000801213007988 */ /* 0x000fe20008000004 */
[----:B------:R-:W-:Y:S02]  /*0360*/  SEL R10, RZ, 0x1, P3 ;  /* 0x00000001ff0a7807 */ /* 0x000fe40001800000 */
[----:B------:R-:W-:Y:S01]  /*0370*/  SEL R14, RZ, 0x1, P2 ;  /* 0x00000001ff0e7807 */ /* 0x000fe20001000000 */
[----:B------:R-:W-:Y:S01]  /*0380*/  STS.U8 [R21+UR4+0xc0], R8 ;  /* 0x0000c00815007988 */ /* 0x000fe20008000004 */
[----:B------:R-:W-:-:S02]  /*0390*/  SEL R20, RZ, 0x1, P1 ;  /* 0x00000001ff147807 */ /* 0x000fc40000800000 */
[----:B------:R-:W-:Y:S01]  /*03a0*/  SEL R22, RZ, 0x1, P0 ;  /* 0x00000001ff167807 */ /* 0x000fe20000000000 */
[----:B------:R-:W-:Y:S01]  /*03b0*/  STS.U8 [R15+UR4+0x20], R10 ;  /* 0x0000200a0f007988 */ /* 0x000fe20008000004 */
[----:B-1----:R-:W-:Y:S02]  /*03c0*/  SHF.R.S32.HI R6, RZ, 0x19, R12 ;  /* 0x00000019ff067819 */ /* 0x002fe4000001140c */
[----:B------:R-:W-:Y:S01]  /*03d0*/  SHF.R.U32.HI R7, RZ, 0x3, R2 ;  /* 0x00000003ff077819 */ /* 0x000fe20000011602 */
[----:B------:R-:W-:Y:S01]  /*03e0*/  STS.U8 [R17+UR4+0x60], R14 ;  /* 0x0000600e11007988 */ /* 0x000fe20008000004 */
[----:B------:R-:W-:Y:S02]  /*03f0*/  SGXT R6, R6, 0x1 ;  /* 0x000000010606781a */ /* 0x000fe40000000200 */
[----:B------:R-:W-:Y:S01]  /*0400*/  SGXT.U32 R7, R7, 0x4 ;  /* 0x000000040707781a */ /* 0x000fe20000000000 */
[----:B------:R-:W-:Y:S01]  /*0410*/  STS.U8 [R19+UR4+0xa0], R20 ;  /* 0x0000a01413007988 */ /* 0x000fe20008000004 */
[----:B------:R-:W-:-:S02]  /*0420*/  LEA.HI R6, R6, R3, RZ, 0xb ;  /* 0x0000000306067211 */ /* 0x000fc400078f58ff */
[----:B------:R-:W-:Y:S01]  /*0430*/  LOP3.LUT R7, R0, R7, RZ, 0xfc, !PT ;  /* 0x0000000700077212 */ /* 0x000fe200078efcff */
[----:B------:R-:W-:Y:S01]  /*0440*/  STS.U8 [R21+UR4+0xe0], R22 ;  /* 0x0000e01615007988 */ /* 0x000fe20008000004 */
[C---:B------:R-:W-:Y:S01]  /*0450*/  LOP3.LUT R2, R6.reuse, 0xfffff800, RZ, 0xc0, !PT ;  /* 0xfffff80006027812 */ /* 0x040fe200078ec0ff */
[----:B------:R-:W-:Y:S01]  /*0460*/  IMAD.SHL.U32 R6, R6, 0x10, RZ ;  /* 0x0000001006067824 */ /* 0x000fe200078e00ff */
[----:B------:R-:W-:Y:S01]  /*0470*/  BAR.SYNC.DEFER_BLOCKING 0x0 ;  /* 0x0000000000007b1d */ /* 0x000fe20000010000 */
[----:B------:R-:W-:Y:S02]  /*0480*/  ISETP.GE.AND P0, PT, R7, 0x10, PT ;  /* 0x000000100700780c */ /* 0x000fe40003f06270 */
[----:B------:R-:W-:Y:S01]  /*0490*/  IMAD.IADD R2, R3, 0x1, -R2 ;  /* 0x0000000103027824 */ /* 0x000fe200078e0a02 */
[----:B------:R-:W-:-:S03]  /*04a0*/  LOP3.LUT R3, R6, 0xffff8000, RZ, 0xc0, !PT ;  /* 0xffff800006037812 */ /* 0x000fc600078ec0ff */
[----:B------:R-:W-:Y:S01]  /*04b0*/  IMAD R2, R7, 0x800, R2 ;  /* 0x0000080007027824 */ /* 0x000fe200078e0202 */
[----:B------:R-:W-:-:S03]  /*04c0*/  ULDC.64 UR4, c[0x0][0x218] ;  /* 0x0000860000047ab9 */ /* 0x000fc60000000a00 */
[----:B------:R-:W-:-:S05]  /*04d0*/  IMAD.IADD R3, R2, 0x1, R3 ;  /* 0x0000000102037824 */ /* 0x000fca00078e0203 */
[----:B------:R-:W-:-:S04]  /*04e0*/  IADD3 R2, P1, R3, UR4, RZ ;  /* 0x0000000403027c10 */ /* 0x000fc8000ff3e0ff */
[----:B------:R-:W-:Y:S01]  /*04f0*/  LEA.HI.X.SX32 R3, R3, UR5, 0x1, P1 ;  /* 0x0000000503037c11 */ /* 0x000fe200088f0eff */
[----:B------:R-:W1:Y:S02]  /*0500*/  LDS.64 R4, [R13] ;  /* 0x000000000d047984 */ /* 0x000e640000000a00 */
[C---:B-1----:R-:W-:Y:S02]  /*0510*/  PRMT R0, R4.reuse, 0x7772, RZ ;  /* 0x0000777204007816 */ /* 0x042fe400000000ff */
[C---:B------:R-:W-:Y:S02]  /*0520*/  PRMT R9, R4.reuse, 0x7771, RZ ;  /* 0x0000777104097816 */ /* 0x040fe400000000ff */
[----:B------:R-:W-:Y:S02]  /*0530*/  PRMT R6, R5, 0x7772, RZ ;  /* 0x0000777205067816 */ /* 0x000fe400000000ff */
[----:B------:R-:W-:Y:S02]  /*0540*/  PRMT R9, R9, 0x5410, R0 ;  /* 0x0000541009097816 */ /* 0x000fe40000000000 */
[----:B------:R-:W-:-:S02]  /*0550*/  PRMT R0, R4, 0x7770, RZ ;  /* 0x0000777004007816 */ /* 0x000fc400000000ff */
[----:B------:R-:W-:Y:S02]  /*0560*/  LOP3.LUT R9, R9, 0x10001, RZ, 0xc0, !PT ;  /* 0x0001000109097812 */ /* 0x000fe400078ec0ff */
[----:B------:R-:W-:Y:S02]  /*0570*/  PRMT R11, R5, 0x7771, RZ ;  /* 0x00007771050b7816 */ /* 0x000fe400000000ff */
[----:B------:R-:W-:Y:S02]  /*0580*/  LOP3.LUT R13, R0, 0x1, RZ, 0xc0, !PT ;  /* 0x00000001000d7812 */ /* 0x000fe400078ec0ff */
[----:B------:R-:W-:Y:S02]  /*0590*/  LOP3.LUT R0, R9, 0xffff, RZ, 0xc0, !PT ;  /* 0x0000ffff09007812 */ /* 0x000fe400078ec0ff */
[----:B------:R-:W-:Y:S02]  /*05a0*/  PRMT R6, R11, 0x5410, R6 ;  /* 0x000054100b067816 */ /* 0x000fe40000000006 */
[----:B------:R-:W-:-:S02]  /*05b0*/  PRMT R13, R13, 0x3340, R0 ;  /* 0x000033400d0d7816 */ /* 0x000fc40000000000 */
[----:B------:R-:W-:Y:S02]  /*05c0*/  SHF.R.U32.HI R4, RZ, 0x18, R4 ;  /* 0x00000018ff047819 */ /* 0x000fe40000011604 */
[----:B------:R-:W-:Y:S02]  /*05d0*/  PRMT R0, R5, 0x7770, RZ ;  /* 0x0000777005007816 */ /* 0x000fe400000000ff */
[----:B------:R-:W-:Y:S02]  /*05e0*/  LOP3.LUT R6, R6, 0x10001, RZ, 0xc0, !PT ;  /* 0x0001000106067812 */ /* 0x000fe400078ec0ff */
[----:B------:R-:W-:Y:S02]  /*05f0*/  SHF.R.U32.HI R7, RZ, 0x18, R5 ;  /* 0x00000018ff077819 */ /* 0x000fe40000011605 */
[----:B------:R-:W-:Y:S02]  /*0600*/  SGXT.U32 R5, R4, 0x1 ;  /* 0x000000010405781a */ /* 0x000fe40000000000 */
[----:B------:R-:W-:-:S02]  /*0610*/  LOP3.LUT R11, R0, 0x1, RZ, 0xc0, !PT ;  /* 0x00000001000b7812 */ /* 0x000fc400078ec0ff */
[----:B------:R-:W-:Y:S02]  /*0620*/  PRMT R0, R9, 0x7732, RZ ;  /* 0x0000773209007816 */ /* 0x000fe400000000ff */
[C---:B------:R-:W-:Y:S02]  /*0630*/  PRMT R4, R6.reuse, 0x7732, RZ ;  /* 0x0000773206047816 */ /* 0x040fe400000000ff */
[----:B------:R-:W-:Y:S02]  /*0640*/  LOP3.LUT R6, R6, 0xffff, RZ, 0xc0, !PT ;  /* 0x0000ffff06067812 */ /* 0x000fe400078ec0ff */
[----:B------:R-:W-:Y:S02]  /*0650*/  SGXT.U32 R7, R7, 0x1 ;  /* 0x000000010707781a */ /* 0x000fe40000000000 */
[----:B------:R-:W-:Y:S02]  /*0660*/  PRMT R0, R0, 0x3340, R5 ;  /* 0x0000334000007816 */ /* 0x000fe40000000005 */
[----:B------:R-:W-:-:S02]  /*0670*/  PRMT R6, R11, 0x3340, R6 ;  /* 0x000033400b067816 */ /* 0x000fc40000000006 */
[----:B------:R-:W-:Y:S02]  /*0680*/  PRMT R5, R4, 0x3340, R7 ;  /* 0x0000334004057816 */ /* 0x000fe40000000007 */
[----:B------:R-:W-:Y:S02]  /*0690*/  PRMT R4, R13, 0x5410, R0 ;  /* 0x000054100d047816 */ /* 0x000fe40000000000 */
[----:B------:R-:W-:Y:S01]  /*06a0*/  PRMT R5, R6, 0x5410, R5 ;  /* 0x0000541006057816 */ /* 0x000fe20000000005 */
[----:B------:R-:W-:Y:S06]  /*06b0*/  @P0 EXIT ;  /* 0x000000000000094d */ /* 0x000fec0003800000 */
[----:B------:R-:W-:Y:S01]  /*06c0*/  STG.E.64 desc[UR6][R2.64], R4 ;  /* 0x0000000402007986 */ /* 0x000fe2000c101b06 */
[----:B------:R-:W-:Y:S05]  /*06d0*/  EXIT ;  /* 0x000000000000794d */ /* 0x000fea0003800000 */
.L_x_0:
[----:B------:R-:W-:-:S00]  /*06e0*/  BRA `(.L_x_0) ;  /* 0xfffffffc00fc7947 */ /* 0x000fc0000383ffff */
[----:B------:R-:W-:-:S00]  /*06f0*/  NOP ;  /* 0x0000000000007918 */ /* 0x000fc00000000000 */
        /* <DEDUP_REMOVED lines=8> */
.L_x_1:


//--------------------- .nv.shared.triton_poi_fused_threshold_backward_23 --------------------------
	.section	.nv.shared.triton_poi_fused_threshold_backward_23,"aw",@nobits
	.sectionflags	@""
	.align	16
	.zero		1024


//--------------------- .nv.constant0.triton_poi_fused_threshold_backward_23 --------------------------
	.section	.nv.constant0.triton_poi_fused_threshold_backward_23,"a",@progbits
	.sectionflags	@""
	.align	4
.nv.constant0.triton_poi_fused_threshold_backward_23:
	.zero		552
